//
// Generated by NVIDIA NVVM Compiler
//
// Compiler Build ID: CL-36424714
// Cuda compilation tools, release 13.0, V13.0.88
// Based on NVVM 20.0.0
//

.version 9.0
.target sm_100
.address_size 64

	// .globl	_Z8multiplyPjS_S_jjjj
// _ZZ8multiplyPjS_S_jjjjE4smem has been demoted

.visible .entry _Z8multiplyPjS_S_jjjj(
	.param .u64 .ptr .align 1 _Z8multiplyPjS_S_jjjj_param_0,
	.param .u64 .ptr .align 1 _Z8multiplyPjS_S_jjjj_param_1,
	.param .u64 .ptr .align 1 _Z8multiplyPjS_S_jjjj_param_2,
	.param .u32 _Z8multiplyPjS_S_jjjj_param_3,
	.param .u32 _Z8multiplyPjS_S_jjjj_param_4,
	.param .u32 _Z8multiplyPjS_S_jjjj_param_5,
	.param .u32 _Z8multiplyPjS_S_jjjj_param_6
)
{
	.reg .pred 	%p<7>;
	.reg .b32 	%r<24>;
	.reg .b64 	%rd<13>;
	// demoted variable
	.shared .align 4 .b8 _ZZ8multiplyPjS_S_jjjjE4smem[1024];
	ld.param.u64 	%rd4, [_Z8multiplyPjS_S_jjjj_param_0];
	ld.param.u64 	%rd5, [_Z8multiplyPjS_S_jjjj_param_1];
	ld.param.u64 	%rd6, [_Z8multiplyPjS_S_jjjj_param_2];
	ld.param.u32 	%r9, [_Z8multiplyPjS_S_jjjj_param_3];
	mov.u32 	%r22, %ctaid.x;
	setp.ge.u32 	%p1, %r22, %r9;
	@%p1 bra 	$L__BB0_10;
	cvta.to.global.u64 	%rd7, %rd5;
	mov.u32 	%r2, %ntid.x;
	mov.u32 	%r3, %tid.x;
	mul.wide.u32 	%rd8, %r3, 4;
	add.s64 	%rd1, %rd7, %rd8;
	shl.b32 	%r10, %r3, 2;
	mov.u32 	%r11, _ZZ8multiplyPjS_S_jjjjE4smem;
	add.s32 	%r4, %r11, %r10;
	cvta.to.global.u64 	%rd2, %rd4;
	cvta.to.global.u64 	%rd3, %rd6;
$L__BB0_2:
	setp.lt.u32 	%p2, %r2, 2;
	mad.lo.s32 	%r12, %r22, %r2, %r3;
	mul.wide.u32 	%rd9, %r12, 4;
	add.s64 	%rd10, %rd2, %rd9;
	ld.global.u32 	%r13, [%rd10];
	ld.global.u32 	%r14, [%rd1];
	mul.lo.s32 	%r15, %r14, %r13;
	st.shared.u32 	[%r4], %r15;
	bar.sync 	0;
	@%p2 bra 	$L__BB0_7;
	mov.u32 	%r23, %r2;
$L__BB0_4:
	shr.u32 	%r7, %r23, 1;
	setp.ge.u32 	%p3, %r3, %r7;
	@%p3 bra 	$L__BB0_6;
	ld.shared.u32 	%r16, [%r4];
	shl.b32 	%r17, %r7, 2;
	add.s32 	%r18, %r4, %r17;
	ld.shared.u32 	%r19, [%r18];
	add.s32 	%r20, %r19, %r16;
	st.shared.u32 	[%r4], %r20;
$L__BB0_6:
	bar.sync 	0;
	setp.gt.u32 	%p4, %r23, 3;
	mov.u32 	%r23, %r7;
	@%p4 bra 	$L__BB0_4;
$L__BB0_7:
	setp.ne.s32 	%p5, %r3, 0;
	@%p5 bra 	$L__BB0_9;
	ld.shared.u32 	%r21, [_ZZ8multiplyPjS_S_jjjjE4smem];
	mul.wide.u32 	%rd11, %r22, 4;
	add.s64 	%rd12, %rd3, %rd11;
	st.global.u32 	[%rd12], %r21;
$L__BB0_9:
	add.s32 	%r22, %r22, %r2;
	setp.lt.u32 	%p6, %r22, %r9;
	@%p6 bra 	$L__BB0_2;
$L__BB0_10:
	ret;

}


// ===== COMPILED SASS (sm_100) =====

	.target	sm_100

	.elftype	@"ET_EXEC"


//--------------------- .note.nv.tkinfo           --------------------------
	.section	.note.nv.tkinfo,"",@"SHT_NOTE"
	.sectionflags	@"SHF_NOTE_NV_TKINFO"
	.tkinfo
        /*0018*/ 	.word	0x00000002
        /*0030*/ 	.string	""
        /*0030*/ 	.string	"ptxas"
        /*0030*/ 	.string	"Cuda compilation tools, release 13.0, V13.0.88"
        /*0030*/ 	.string	"Build cuda_13.0.r13.0/compiler.36424714_0"
        /*0030*/ 	.string	"-arch sm_100 -m 64 "



//--------------------- .note.nv.cuinfo           --------------------------
	.section	.note.nv.cuinfo,"",@"SHT_NOTE"
	.sectionflags	@"SHF_NOTE_NV_CUINFO"
        /*0018*/ 	.short	0x0002
        /*001a*/ 	.short	0x0064
        /*001c*/ 	.short	0x0082
	.zero		2


//--------------------- .nv.info                  --------------------------
	.section	.nv.info,"",@"SHT_CUDA_INFO"
	.align	4


	//----- nvinfo : EIATTR_REGCOUNT
	.align		4
        /*0000*/ 	.byte	0x04, 0x2f
        /*0002*/ 	.short	(.L_1 - .L_0)
	.align		4
.L_0:
        /*0004*/ 	.word	index@(_Z8multiplyPjS_S_jjjj)
        /*0008*/ 	.word	0x0000000f


	//----- nvinfo : EIATTR_FRAME_SIZE
	.align		4
.L_1:
        /*000c*/ 	.byte	0x04, 0x11
        /*000e*/ 	.short	(.L_3 - .L_2)
	.align		4
.L_2:
        /*0010*/ 	.word	index@(_Z8multiplyPjS_S_jjjj)
        /*0014*/ 	.word	0x00000000


	//----- nvinfo : EIATTR_MIN_STACK_SIZE
	.align		4
.L_3:
        /*0018*/ 	.byte	0x04, 0x12
        /*001a*/ 	.short	(.L_5 - .L_4)
	.align		4
.L_4:
        /*001c*/ 	.word	index@(_Z8multiplyPjS_S_jjjj)
        /*0020*/ 	.word	0x00000000
.L_5:


//--------------------- .nv.compat                --------------------------
	.section	.nv.compat,"",@"SHT_CUDA_COMPAT_INFO"
	.align	4
        /*0000*/ 	.byte	0x02, 0x09, 0x00, 0x00, 0x02, 0x02, 0x01, 0x00, 0x02, 0x05, 0x05, 0x00, 0x03, 0x07, 0x01, 0x01
        /*0010*/ 	.byte	0x02, 0x03, 0x00, 0x00, 0x02, 0x06, 0x01, 0x00, 0x04, 0x0b, 0x08, 0x00, 0x09, 0x00, 0x00, 0x00
        /*0020*/ 	.byte	0x00, 0x00, 0x00, 0x00


//--------------------- .nv.info._Z8multiplyPjS_S_jjjj --------------------------
	.section	.nv.info._Z8multiplyPjS_S_jjjj,"",@"SHT_CUDA_INFO"
	.sectionflags	@""
	.align	4


	//----- nvinfo : EIATTR_CUDA_API_VERSION
	.align		4
        /*0000*/ 	.byte	0x04, 0x37
        /*0002*/ 	.short	(.L_7 - .L_6)
.L_6:
        /*0004*/ 	.word	0x00000082


	//----- nvinfo : EIATTR_KPARAM_INFO
	.align		4
.L_7:
        /*0008*/ 	.byte	0x04, 0x17
        /*000a*/ 	.short	(.L_9 - .L_8)
.L_8:
        /*000c*/ 	.word	0x00000000
        /*0010*/ 	.short	0x0006
        /*0012*/ 	.short	0x0024
        /*0014*/ 	.byte	0x00, 0xf0, 0x11, 0x00


	//----- nvinfo : EIATTR_KPARAM_INFO
	.align		4
.L_9:
        /*0018*/ 	.byte	0x04, 0x17
        /*001a*/ 	.short	(.L_11 - .L_10)
.L_10:
        /*001c*/ 	.word	0x00000000
        /*0020*/ 	.short	0x0005
        /*0022*/ 	.short	0x0020
        /*0024*/ 	.byte	0x00, 0xf0, 0x11, 0x00


	//----- nvinfo : EIATTR_KPARAM_INFO
	.align		4
.L_11:
        /*0028*/ 	.byte	0x04, 0x17
        /*002a*/ 	.short	(.L_13 - .L_12)
.L_12:
        /*002c*/ 	.word	0x00000000
        /*0030*/ 	.short	0x0004
        /*0032*/ 	.short	0x001c
        /*0034*/ 	.byte	0x00, 0xf0, 0x11, 0x00


	//----- nvinfo : EIATTR_KPARAM_INFO
	.align		4
.L_13:
        /*0038*/ 	.byte	0x04, 0x17
        /*003a*/ 	.short	(.L_15 - .L_14)
.L_14:
        /*003c*/ 	.word	0x00000000
        /*0040*/ 	.short	0x0003
        /*0042*/ 	.short	0x0018
        /*0044*/ 	.byte	0x00, 0xf0, 0x11, 0x00


	//----- nvinfo : EIATTR_KPARAM_INFO
	.align		4
.L_15:
        /*0048*/ 	.byte	0x04, 0x17
        /*004a*/ 	.short	(.L_17 - .L_16)
.L_16:
        /*004c*/ 	.word	0x00000000
        /*0050*/ 	.short	0x0002
        /*0052*/ 	.short	0x0010
        /*0054*/ 	.byte	0x00, 0xf5, 0x21, 0x00


	//----- nvinfo : EIATTR_KPARAM_INFO
	.align		4
.L_17:
        /*0058*/ 	.byte	0x04, 0x17
        /*005a*/ 	.short	(.L_19 - .L_18)
.L_18:
        /*005c*/ 	.word	0x00000000
        /*0060*/ 	.short	0x0001
        /*0062*/ 	.short	0x0008
        /*0064*/ 	.byte	0x00, 0xf5, 0x21, 0x00


	//----- nvinfo : EIATTR_KPARAM_INFO
	.align		4
.L_19:
        /*0068*/ 	.byte	0x04, 0x17
        /*006a*/ 	.short	(.L_21 - .L_20)
.L_20:
        /*006c*/ 	.word	0x00000000
        /*0070*/ 	.short	0x0000
        /*0072*/ 	.short	0x0000
        /*0074*/ 	.byte	0x00, 0xf5, 0x21, 0x00


	//----- nvinfo : EIATTR_SPARSE_MMA_MASK
	.align		4
.L_21:
        /*0078*/ 	.byte	0x03, 0x50
        /*007a*/ 	.short	0x0000


	//----- nvinfo : EIATTR_MAXREG_COUNT
	.align		4
        /*007c*/ 	.byte	0x03, 0x1b
        /*007e*/ 	.short	0x00ff


	//----- nvinfo : EIATTR_NUM_BARRIERS
	.align		4
        /*0080*/ 	.byte	0x02, 0x4c
        /*0082*/ 	.byte	0x01
	.zero		1


	//----- nvinfo : EIATTR_MERCURY_ISA_VERSION
	.align		4
        /*0084*/ 	.byte	0x03, 0x5f
        /*0086*/ 	.short	0x0101


	//----- nvinfo : EIATTR_VRC_CTA_INIT_COUNT
	.align		4
        /*0088*/ 	.byte	0x02, 0x4a
	.zero		1
	.zero		1


	//----- nvinfo : EIATTR_EXIT_INSTR_OFFSETS
	.align		4
        /*008c*/ 	.byte	0x04, 0x1c
        /*008e*/ 	.short	(.L_23 - .L_22)


	//   ....[0]....
.L_22:
        /*0090*/ 	.word	0x00000040


	//   ....[1]....
        /*0094*/ 	.word	0x00000310


	//----- nvinfo : EIATTR_CBANK_PARAM_SIZE
	.align		4
.L_23:
        /*0098*/ 	.byte	0x03, 0x19
        /*009a*/ 	.short	0x0028


	//----- nvinfo : EIATTR_PARAM_CBANK
	.align		4
        /*009c*/ 	.byte	0x04, 0x0a
        /*009e*/ 	.short	(.L_25 - .L_24)
	.align		4
.L_24:
        /*00a0*/ 	.word	index@(.nv.constant0._Z8multiplyPjS_S_jjjj)
        /*00a4*/ 	.short	0x0380
        /*00a6*/ 	.short	0x0028


	//----- nvinfo : EIATTR_SW_WAR
	.align		4
.L_25:
        /*00a8*/ 	.byte	0x04, 0x36
        /*00aa*/ 	.short	(.L_27 - .L_26)
.L_26:
        /*00ac*/ 	.word	0x00000008
.L_27:


//--------------------- .nv.callgraph             --------------------------
	.section	.nv.callgraph,"",@"SHT_CUDA_CALLGRAPH"
	.align	4
	.sectionentsize	8
	.align		4
        /*0000*/ 	.word	0x00000000
	.align		4
        /*0004*/ 	.word	0xffffffff
	.align		4
        /*0008*/ 	.word	0x00000000
	.align		4
        /*000c*/ 	.word	0xfffffffe
	.align		4
        /*0010*/ 	.word	0x00000000
	.align		4
        /*0014*/ 	.word	0xfffffffd
	.align		4
        /*0018*/ 	.word	0x00000000
	.align		4
        /*001c*/ 	.word	0xfffffffc


//--------------------- .text._Z8multiplyPjS_S_jjjj --------------------------
	.section	.text._Z8multiplyPjS_S_jjjj,"ax",@progbits
	.align	128
        .global         _Z8multiplyPjS_S_jjjj
        .type           _Z8multiplyPjS_S_jjjj,@function
        .size           _Z8multiplyPjS_S_jjjj,(.L_x_4 - _Z8multiplyPjS_S_jjjj)
        .other          _Z8multiplyPjS_S_jjjj,@"STO_CUDA_ENTRY STV_DEFAULT"
_Z8multiplyPjS_S_jjjj:
.text._Z8multiplyPjS_S_jjjj:
[----:B------:R-:W-:Y:S08]  /*0000*/  LDC R1, c[0x0][0x37c] ;  /* 0x0000df00ff017b82 */ /* 0x000ff00000000800 */
[----:B------:R-:W0:Y:S08]  /*0010*/  S2UR UR6, SR_CTAID.X ;  /* 0x00000000000679c3 */ /* 0x000e300000002500 */
[----:B------:R-:W0:Y:S02]  /*0020*/  LDC R0, c[0x0][0x398] ;  /* 0x0000e600ff007b82 */ /* 0x000e240000000800 */
[----:B0-----:R-:W-:-:S13]  /*0030*/  ISETP.LE.U32.AND P0, PT, R0, UR6, PT ;  /* 0x0000000600007c0c */ /* 0x001fda000bf03070 */
[----:B------:R-:W-:Y:S05]  /*0040*/  @P0 EXIT ;  /* 0x000000000000094d */ /* 0x000fea0003800000 */
[----:B------:R-:W0:Y:S01]  /*0050*/  S2R R4, SR_TID.X ;  /* 0x0000000000047919 */ /* 0x000e220000002100 */
[----:B------:R-:W1:Y:S01]  /*0060*/  S2UR UR5, SR_CgaCtaId ;  /* 0x00000000000579c3 */ /* 0x000e620000008800 */
[----:B------:R-:W-:Y:S01]  /*0070*/  UMOV UR4, 0x400 ;  /* 0x0000040000047882 */ /* 0x000fe20000000000 */
[----:B------:R-:W-:Y:S01]  /*0080*/  IMAD.U32 R0, RZ, RZ, UR6 ;  /* 0x00000006ff007e24 */ /* 0x000fe2000f8e00ff */
[----:B------:R-:W2:Y:S05]  /*0090*/  LDCU.64 UR8, c[0x0][0x358] ;  /* 0x00006b00ff0877ac */ /* 0x000eaa0008000a00 */
[----:B------:R-:W3:Y:S08]  /*00a0*/  LDC.64 R2, c[0x0][0x388] ;  /* 0x0000e200ff027b82 */ /* 0x000ef00000000a00 */
[----:B------:R-:W4:Y:S01]  /*00b0*/  LDC R5, c[0x0][0x360] ;  /* 0x0000d800ff057b82 */ /* 0x000f220000000800 */
[----:B-1----:R-:W-:-:S06]  /*00c0*/  ULEA UR4, UR5, UR4, 0x18 ;  /* 0x0000000405047291 */ /* 0x002fcc000f8ec0ff */
[C---:B0-----:R-:W-:Y:S01]  /*00d0*/  LEA R8, R4.reuse, UR4, 0x2 ;  /* 0x0000000404087c11 */ /* 0x041fe2000f8e10ff */
[----:B--23--:R-:W-:-:S07]  /*00e0*/  IMAD.WIDE.U32 R2, R4, 0x4, R2 ;  /* 0x0000000404027825 */ /* 0x00cfce00078e0002 */
.L_x_2:
[----:B------:R-:W0:Y:S01]  /*00f0*/  LDC.64 R6, c[0x0][0x380] ;  /* 0x0000e000ff067b82 */ /* 0x000e220000000a00 */
[----:B----4-:R-:W-:-:S04]  /*0100*/  IMAD R9, R5, R0, R4 ;  /* 0x0000000005097224 */ /* 0x010fc800078e0204 */
[----:B0-----:R-:W-:Y:S02]  /*0110*/  IMAD.WIDE.U32 R6, R9, 0x4, R6 ;  /* 0x0000000409067825 */ /* 0x001fe400078e0006 */
[----:B------:R-:W2:Y:S04]  /*0120*/  LDG.E R9, desc[UR8][R2.64] ;  /* 0x0000000802097981 */ /* 0x000ea8000c1e1900 */
[----:B------:R-:W2:Y:S01]  /*0130*/  LDG.E R6, desc[UR8][R6.64] ;  /* 0x0000000806067981 */ /* 0x000ea2000c1e1900 */
[----:B------:R-:W-:Y:S02]  /*0140*/  ISETP.NE.AND P0, PT, R4, RZ, PT ;  /* 0x000000ff0400720c */ /* 0x000fe40003f05270 */
[----:B------:R-:W-:-:S11]  /*0150*/  ISETP.GE.U32.AND P1, PT, R5, 0x2, PT ;  /* 0x000000020500780c */ /* 0x000fd60003f26070 */
[----:B------:R-:W0:Y:S01]  /*0160*/  @!P0 S2R R11, SR_CgaCtaId ;  /* 0x00000000000b8919 */ /* 0x000e220000008800 */
[----:B------:R-:W-:-:S04]  /*0170*/  @!P0 MOV R10, 0x400 ;  /* 0x00000400000a8802 */ /* 0x000fc80000000f00 */
[----:B0-----:R-:W-:Y:S01]  /*0180*/  @!P0 LEA R12, R11, R10, 0x18 ;  /* 0x0000000a0b0c8211 */ /* 0x001fe200078ec0ff */
[----:B--2---:R-:W-:-:S05]  /*0190*/  IMAD R9, R6, R9, RZ ;  /* 0x0000000906097224 */ /* 0x004fca00078e02ff */
[----:B------:R0:W-:Y:S01]  /*01a0*/  STS [R8], R9 ;  /* 0x0000000908007388 */ /* 0x0001e20000000800 */
[----:B------:R-:W-:Y:S06]  /*01b0*/  BAR.SYNC.DEFER_BLOCKING 0x0 ;  /* 0x0000000000007b1d */ /* 0x000fec0000010000 */
[----:B------:R-:W-:Y:S05]  /*01c0*/  @!P1 BRA `(.L_x_0) ;  /* 0x0000000000309947 */ /* 0x000fea0003800000 */
[----:B------:R-:W-:-:S07]  /*01d0*/  IMAD.MOV.U32 R6, RZ, RZ, R5 ;  /* 0x000000ffff067224 */ /* 0x000fce00078e0005 */
.L_x_1:
[----:B------:R-:W-:-:S04]  /*01e0*/  SHF.R.U32.HI R11, RZ, 0x1, R6 ;  /* 0x00000001ff0b7819 */ /* 0x000fc80000011606 */
[----:B------:R-:W-:-:S13]  /*01f0*/  ISETP.GE.U32.AND P1, PT, R4, R11, PT ;  /* 0x0000000b0400720c */ /* 0x000fda0003f26070 */
[----:B0-----:R-:W-:Y:S01]  /*0200*/  @!P1 IMAD R9, R11, 0x4, R8 ;  /* 0x000000040b099824 */ /* 0x001fe200078e0208 */
[----:B------:R-:W-:Y:S04]  /*0210*/  @!P1 LDS R7, [R8] ;  /* 0x0000000008079984 */ /* 0x000fe80000000800 */
[----:B------:R-:W0:Y:S02]  /*0220*/  @!P1 LDS R10, [R9] ;  /* 0x00000000090a9984 */ /* 0x000e240000000800 */
[----:B0-----:R-:W-:-:S05]  /*0230*/  @!P1 IADD3 R7, PT, PT, R7, R10, RZ ;  /* 0x0000000a07079210 */ /* 0x001fca0007ffe0ff */
[----:B------:R1:W-:Y:S01]  /*0240*/  @!P1 STS [R8], R7 ;  /* 0x0000000708009388 */ /* 0x0003e20000000800 */
[----:B------:R-:W-:Y:S01]  /*0250*/  BAR.SYNC.DEFER_BLOCKING 0x0 ;  /* 0x0000000000007b1d */ /* 0x000fe20000010000 */
[----:B------:R-:W-:Y:S01]  /*0260*/  ISETP.GT.U32.AND P1, PT, R6, 0x3, PT ;  /* 0x000000030600780c */ /* 0x000fe20003f24070 */
[----:B------:R-:W-:-:S12]  /*0270*/  IMAD.MOV.U32 R6, RZ, RZ, R11 ;  /* 0x000000ffff067224 */ /* 0x000fd800078e000b */
[----:B-1----:R-:W-:Y:S05]  /*0280*/  @P1 BRA `(.L_x_1) ;  /* 0xfffffffc00d41947 */ /* 0x002fea000383ffff */
.L_x_0:
[----:B0-----:R-:W0:Y:S01]  /*0290*/  @!P0 LDS R9, [R12] ;  /* 0x000000000c098984 */ /* 0x001e220000000800 */
[----:B------:R-:W1:Y:S01]  /*02a0*/  @!P0 LDC.64 R6, c[0x0][0x390] ;  /* 0x0000e400ff068b82 */ /* 0x000e620000000a00 */
[----:B------:R-:W2:Y:S01]  /*02b0*/  LDCU UR4, c[0x0][0x398] ;  /* 0x00007300ff0477ac */ /* 0x000ea20008000800 */
[----:B-1----:R-:W-:Y:S01]  /*02c0*/  @!P0 IMAD.WIDE.U32 R6, R0, 0x4, R6 ;  /* 0x0000000400068825 */ /* 0x002fe200078e0006 */
[----:B------:R-:W-:-:S04]  /*02d0*/  IADD3 R0, PT, PT, R5, R0, RZ ;  /* 0x0000000005007210 */ /* 0x000fc80007ffe0ff */
[----:B0-----:R0:W-:Y:S01]  /*02e0*/  @!P0 STG.E desc[UR8][R6.64], R9 ;  /* 0x0000000906008986 */ /* 0x0011e2000c101908 */
[----:B--2---:R-:W-:-:S13]  /*02f0*/  ISETP.GE.U32.AND P0, PT, R0, UR4, PT ;  /* 0x0000000400007c0c */ /* 0x004fda000bf06070 */
[----:B0-----:R-:W-:Y:S05]  /*0300*/  @!P0 BRA `(.L_x_2) ;  /* 0xfffffffc00788947 */ /* 0x001fea000383ffff */
[----:B------:R-:W-:Y:S05]  /*0310*/  EXIT ;  /* 0x000000000000794d */ /* 0x000fea0003800000 */
.L_x_3:
[----:B------:R-:W-:-:S00]  /*0320*/  BRA `(.L_x_3) ;  /* 0xfffffffc00fc7947 */ /* 0x000fc0000383ffff */
[----:B------:R-:W-:-:S00]  /*0330*/  NOP ;  /* 0x0000000000007918 */ /* 0x000fc00000000000 */
        /* <DEDUP_REMOVED lines=12> */
.L_x_4:


//--------------------- .nv.shared._Z8multiplyPjS_S_jjjj --------------------------
	.section	.nv.shared._Z8multiplyPjS_S_jjjj,"aw",@nobits
	.sectionflags	@""
	.align	4
.nv.shared._Z8multiplyPjS_S_jjjj:
	.zero		2048


//--------------------- .nv.shared.reserved.0     --------------------------
	.section	.nv.shared.reserved.0,"aw",@nobits
	.weak		__nv_reservedSMEM_offset_0_alias
	.size		__nv_reservedSMEM_offset_0_alias, 0, 64
	.other		__nv_reservedSMEM_offset_0_alias,@"STO_CUDA_RESERVED_SHARED STV_DEFAULT"
__nv_reservedSMEM_offset_0_alias:
	.zero		0
	.zero		64


//--------------------- .nv.constant0._Z8multiplyPjS_S_jjjj --------------------------
	.section	.nv.constant0._Z8multiplyPjS_S_jjjj,"a",@progbits
	.sectionflags	@""
	.align	4
.nv.constant0._Z8multiplyPjS_S_jjjj:
	.zero		936


//--------------------- SYMBOLS --------------------------

	.type		.nv.reservedSmem.offset0,@object
	.size		.nv.reservedSmem.offset0,0x4
	.type		.nv.reservedSmem.cap,@object
	.size		.nv.reservedSmem.cap,0x4
